	.headerflags	@"EF_CUDA_TEXMODE_UNIFIED EF_CUDA_64BIT_ADDRESS EF_CUDA_ACCELERATORS EF_CUDA_SM90 EF_CUDA_VIRTUAL_SM(EF_CUDA_SM90)"
	.elftype	@"ET_EXEC"


//--------------------- .nv.info                  --------------------------
	.section	.nv.info,"",@"SHT_CUDA_INFO"
	.align	4


	//----- nvinfo : EIATTR_REGCOUNT
	.align		4
        /*0000*/ 	.byte	0x04, 0x2f
        /*0002*/ 	.short	(.L_1 - .L_0)
	.align		4
.L_0:
        /*0004*/ 	.word	index@(triton_poi_fused_add_constant_pad_nd_convolution_relu_12)
        /*0008*/ 	.word	0x00000012


	//----- nvinfo : EIATTR_MIN_STACK_SIZE
	.align		4
.L_1:
        /*000c*/ 	.byte	0x04, 0x12
        /*000e*/ 	.short	(.L_3 - .L_2)
	.align		4
.L_2:
        /*0010*/ 	.word	index@(triton_poi_fused_add_constant_pad_nd_convolution_relu_12)
        /*0014*/ 	.word	0x00000000


	//----- nvinfo : EIATTR_FRAME_SIZE
	.align		4
.L_3:
        /*0018*/ 	.byte	0x04, 0x11
        /*001a*/ 	.short	(.L_5 - .L_4)
	.align		4
.L_4:
        /*001c*/ 	.word	index@(triton_poi_fused_add_constant_pad_nd_convolution_relu_12)
        /*0020*/ 	.word	0x00000000


	//----- nvinfo : EIATTR_MIN_STACK_SIZE
	.align		4
.L_5:
        /*0024*/ 	.byte	0x04, 0x12
        /*0026*/ 	.short	(.L_7 - .L_6)
	.align		4
.L_6:
        /*0028*/ 	.word	index@(triton_poi_fused_add_constant_pad_nd_convolution_relu_12)
        /*002c*/ 	.word	0x00000000
.L_7:


//--------------------- .nv.info.triton_poi_fused_add_constant_pad_nd_convolution_relu_12 --------------------------
	.section	.nv.info.triton_poi_fused_add_constant_pad_nd_convolution_relu_12,"",@"SHT_CUDA_INFO"
	.sectionflags	@""
	.align	4


	//----- nvinfo : EIATTR_CUDA_API_VERSION
	.align		4
        /*0000*/ 	.byte	0x04, 0x37
        /*0002*/ 	.short	(.L_9 - .L_8)
.L_8:
        /*0004*/ 	.word	0x0000007c


	//----- nvinfo : EIATTR_KPARAM_INFO
	.align		4
.L_9:
        /*0008*/ 	.byte	0x04, 0x17
        /*000a*/ 	.short	(.L_11 - .L_10)
.L_10:
        /*000c*/ 	.word	0x00000000
        /*0010*/ 	.short	0x0003
        /*0012*/ 	.short	0x0018
        /*0014*/ 	.byte	0x00, 0xf0, 0x11, 0x00


	//----- nvinfo : EIATTR_KPARAM_INFO
	.align		4
.L_11:
        /*0018*/ 	.byte	0x04, 0x17
        /*001a*/ 	.short	(.L_13 - .L_12)
.L_12:
        /*001c*/ 	.word	0x00000000
        /*0020*/ 	.short	0x0002
        /*0022*/ 	.short	0x0010
        /*0024*/ 	.byte	0x00, 0xf4, 0x21, 0x00


	//----- nvinfo : EIATTR_KPARAM_INFO
	.align		4
.L_13:
        /*0028*/ 	.byte	0x04, 0x17
        /*002a*/ 	.short	(.L_15 - .L_14)
.L_14:
        /*002c*/ 	.word	0x00000000
        /*0030*/ 	.short	0x0001
        /*0032*/ 	.short	0x0008
        /*0034*/ 	.byte	0x00, 0xf4, 0x21, 0x00


	//----- nvinfo : EIATTR_KPARAM_INFO
	.align		4
.L_15:
        /*0038*/ 	.byte	0x04, 0x17
        /*003a*/ 	.short	(.L_17 - .L_16)
.L_16:
        /*003c*/ 	.word	0x00000000
        /*0040*/ 	.short	0x0000
        /*0042*/ 	.short	0x0000
        /*0044*/ 	.byte	0x00, 0xf4, 0x21, 0x00


	//----- nvinfo : EIATTR_SPARSE_MMA_MASK
	.align		4
.L_17:
        /*0048*/ 	.byte	0x03, 0x50
        /*004a*/ 	.short	0x0000


	//----- nvinfo : EIATTR_MAXREG_COUNT
	.align		4
        /*004c*/ 	.byte	0x03, 0x1b
        /*004e*/ 	.short	0x00ff


	//----- nvinfo : EIATTR_EXIT_INSTR_OFFSETS
	.align		4
        /*0050*/ 	.byte	0x04, 0x1c
        /*0052*/ 	.short	(.L_19 - .L_18)


	//   ....[0]....
.L_18:
        /*0054*/ 	.word	0x00000250


	//   ....[1]....
        /*0058*/ 	.word	0x00000270


	//----- nvinfo : EIATTR_REQNTID
	.align		4
.L_19:
        /*005c*/ 	.byte	0x04, 0x10
        /*005e*/ 	.short	(.L_21 - .L_20)
.L_20:
        /*0060*/ 	.word	0x00000080
        /*0064*/ 	.word	0x00000001
        /*0068*/ 	.word	0x00000001


	//----- nvinfo : EIATTR_CBANK_PARAM_SIZE
	.align		4
.L_21:
        /*006c*/ 	.byte	0x03, 0x19
        /*006e*/ 	.short	0x001c


	//----- nvinfo : EIATTR_PARAM_CBANK
	.align		4
        /*0070*/ 	.byte	0x04, 0x0a
        /*0072*/ 	.short	(.L_23 - .L_22)
	.align		4
.L_22:
        /*0074*/ 	.word	index@(.nv.constant0.triton_poi_fused_add_constant_pad_nd_convolution_relu_12)
        /*0078*/ 	.short	0x0210
        /*007a*/ 	.short	0x001c


	//----- nvinfo : EIATTR_SW_WAR
	.align		4
.L_23:
        /*007c*/ 	.byte	0x04, 0x36
        /*007e*/ 	.short	(.L_25 - .L_24)
.L_24:
        /*0080*/ 	.word	0x00000008
.L_25:


//--------------------- .nv.callgraph             --------------------------
	.section	.nv.callgraph,"",@"SHT_CUDA_CALLGRAPH"
	.align	4
	.sectionentsize	8
	.align		4
        /*0000*/ 	.word	0x00000000
	.align		4
        /*0004*/ 	.word	0xffffffff
	.align		4
        /*0008*/ 	.word	0x00000000
	.align		4
        /*000c*/ 	.word	0xfffffffe
	.align		4
        /*0010*/ 	.word	0x00000000
	.align		4
        /*0014*/ 	.word	0xfffffffd
	.align		4
        /*0018*/ 	.word	0x00000000
	.align		4
        /*001c*/ 	.word	0xfffffffc


//--------------------- .text.triton_poi_fused_add_constant_pad_nd_convolution_relu_12 --------------------------
	.section	.text.triton_poi_fused_add_constant_pad_nd_convolution_relu_12,"ax",@progbits
	.align	128
        .global         triton_poi_fused_add_constant_pad_nd_convolution_relu_12
        .type           triton_poi_fused_add_constant_pad_nd_convolution_relu_12,@function
        .size           triton_poi_fused_add_constant_pad_nd_convolution_relu_12,(.L_x_1 - triton_poi_fused_add_constant_pad_nd_convolution_relu_12)
        .other          triton_poi_fused_add_constant_pad_nd_convolution_relu_12,@"STO_CUDA_ENTRY STV_DEFAULT"
triton_poi_fused_add_constant_pad_nd_convolution_relu_12:
.text.triton_poi_fused_add_constant_pad_nd_convolution_relu_12:
[----:B------:R-:W0:Y:S02]  /*0000*/  LDC R1, c[0x0][0x28] ;  /* 0x00000a00ff017b82 */ /* 0x000e240000000800 */
[----:B------:R-:W1:Y:S01]  /*0010*/  S2R R0, SR_TID.X ;  /* 0x0000000000007919 */ /* 0x000e620000002100 */
[----:B------:R-:W2:Y:S01]  /*0020*/  LDC.64 R4, c[0x0][0x218] ;  /* 0x00008600ff047b82 */ /* 0x000ea20000000a00 */
[----:B------:R-:W-:Y:S01]  /*0030*/  ULDC.64 UR4, c[0x0][0x208] ;  /* 0x0000820000047ab9 */ /* 0x000fe20000000a00 */
[----:B------:R-:W3:Y:S06]  /*0040*/  S2R R9, SR_CTAID.X ;  /* 0x0000000000097919 */ /* 0x000eec0000002500 */
[----:B------:R-:W4:Y:S08]  /*0050*/  LDC.64 R2, c[0x0][0x210] ;  /* 0x00008400ff027b82 */ /* 0x000f300000000a00 */
[----:B------:R-:W5:Y:S01]  /*0060*/  LDC.64 R6, c[0x0][0x220] ;  /* 0x00008800ff067b82 */ /* 0x000f620000000a00 */
[----:B-1----:R-:W-:-:S05]  /*0070*/  IMAD.SHL.U32 R0, R0, 0x2, RZ ;  /* 0x0000000200007824 */ /* 0x002fca00078e00ff */
[----:B------:R-:W-:-:S05]  /*0080*/  LOP3.LUT R0, R0, 0xfe, RZ, 0xc0, !PT ;  /* 0x000000fe00007812 */ /* 0x000fca00078ec0ff */
[----:B---3--:R-:W-:-:S04]  /*0090*/  IMAD R9, R9, 0x100, R0 ;  /* 0x0000010009097824 */ /* 0x008fc800078e0200 */
[C---:B------:R-:W-:Y:S01]  /*00a0*/  IMAD.HI R0, R9.reuse, 0x30c30c31, RZ ;  /* 0x30c30c3109007827 */ /* 0x040fe200078e02ff */
[----:B------:R-:W-:-:S03]  /*00b0*/  ISETP.GE.AND P1, PT, R9, 0xa800, PT ;  /* 0x0000a8000900780c */ /* 0x000fc60003f26270 */
[----:B----4-:R-:W-:Y:S01]  /*00c0*/  IMAD.WIDE R2, R9, 0x4, R2 ;  /* 0x0000000409027825 */ /* 0x010fe200078e0202 */
[----:B------:R-:W-:-:S04]  /*00d0*/  SHF.R.U32.HI R11, RZ, 0x1f, R0 ;  /* 0x0000001fff0b7819 */ /* 0x000fc80000011600 */
[----:B------:R-:W-:-:S05]  /*00e0*/  LEA.HI.SX32 R0, R0, R11, 0x1d ;  /* 0x0000000b00007211 */ /* 0x000fca00078feaff */
[----:B------:R-:W-:-:S04]  /*00f0*/  IMAD R11, R0, -0x2a, R9 ;  /* 0xffffffd6000b7824 */ /* 0x000fc800078e0209 */
[----:B------:R-:W-:Y:S01]  /*0100*/  IMAD R13, R0, 0x24, R11 ;  /* 0x00000024000d7824 */ /* 0x000fe200078e020b */
[C---:B------:R-:W-:Y:S01]  /*0110*/  ISETP.GE.AND P0, PT, R11.reuse, 0x24, PT ;  /* 0x000000240b00780c */ /* 0x040fe20003f06270 */
[----:B--2---:R-:W-:Y:S01]  /*0120*/  IMAD.WIDE R4, R11, 0x4, R4 ;  /* 0x000000040b047825 */ /* 0x004fe200078e0204 */
[----:B------:R-:W-:Y:S02]  /*0130*/  CS2R R10, SRZ ;  /* 0x00000000000a7805 */ /* 0x000fe4000001ff00 */
[----:B------:R-:W-:Y:S01]  /*0140*/  ISETP.LT.AND P0, PT, R9, 0xa800, !P0 ;  /* 0x0000a8000900780c */ /* 0x000fe20004701270 */
[----:B-----5:R-:W-:Y:S01]  /*0150*/  IMAD.WIDE R6, R13, 0x4, R6 ;  /* 0x000000040d067825 */ /* 0x020fe200078e0206 */
[----:B------:R-:W-:Y:S02]  /*0160*/  CS2R R8, SRZ ;  /* 0x0000000000087805 */ /* 0x000fe4000001ff00 */
[----:B------:R-:W-:Y:S01]  /*0170*/  CS2R R12, SRZ ;  /* 0x00000000000c7805 */ /* 0x000fe2000001ff00 */
[----:B------:R-:W2:Y:S04]  /*0180*/  @!P1 LDG.E.EL.64 R10, desc[UR4][R4.64] ;  /* 0x00000004040a9981 */ /* 0x000ea8000c2e1b00 */
[----:B------:R-:W2:Y:S04]  /*0190*/  @!P1 LDG.E.64 R8, desc[UR4][R2.64] ;  /* 0x0000000402089981 */ /* 0x000ea8000c1e1b00 */
[----:B------:R-:W3:Y:S01]  /*01a0*/  @P0 LDG.E.64 R12, desc[UR4][R6.64] ;  /* 0x00000004060c0981 */ /* 0x000ee2000c1e1b00 */
[----:B--2---:R-:W-:Y:S01]  /*01b0*/  FADD R15, R10, R8 ;  /* 0x000000080a0f7221 */ /* 0x004fe20000000000 */
[----:B------:R-:W-:Y:S01]  /*01c0*/  FADD R8, R11, R9 ;  /* 0x000000090b087221 */ /* 0x000fe20000000000 */
[----:B---3--:R-:W-:-:S02]  /*01d0*/  SEL R12, R12, RZ, P0 ;  /* 0x000000ff0c0c7207 */ /* 0x008fc40000000000 */
[----:B------:R-:W-:Y:S02]  /*01e0*/  SEL R13, R13, RZ, P0 ;  /* 0x000000ff0d0d7207 */ /* 0x000fe40000000000 */
[C---:B------:R-:W-:Y:S01]  /*01f0*/  FSETP.GEU.AND P0, PT, R15.reuse, -R12, PT ;  /* 0x8000000c0f00720b */ /* 0x040fe20003f0e000 */
[----:B------:R-:W-:Y:S01]  /*0200*/  FADD R12, R15, R12 ;  /* 0x0000000c0f0c7221 */ /* 0x000fe20000000000 */
[C---:B------:R-:W-:Y:S01]  /*0210*/  FSETP.GEU.AND P2, PT, R8.reuse, -R13, PT ;  /* 0x8000000d0800720b */ /* 0x040fe20003f4e000 */
[----:B------:R-:W-:-:S03]  /*0220*/  FADD R0, R8, R13 ;  /* 0x0000000d08007221 */ /* 0x000fc60000000000 */
[----:B------:R-:W-:Y:S02]  /*0230*/  FSEL R12, R12, RZ, P0 ;  /* 0x000000ff0c0c7208 */ /* 0x000fe40000000000 */
[----:B------:R-:W-:Y:S01]  /*0240*/  FSEL R13, R0, RZ, P2 ;  /* 0x000000ff000d7208 */ /* 0x000fe20001000000 */
[----:B------:R-:W-:Y:S06]  /*0250*/  @P1 EXIT ;  /* 0x000000000000194d */ /* 0x000fec0003800000 */
[----:B------:R-:W-:Y:S01]  /*0260*/  STG.E.64 desc[UR4][R2.64], R12 ;  /* 0x0000000c02007986 */ /* 0x000fe2000c101b04 */
[----:B------:R-:W-:Y:S05]  /*0270*/  EXIT ;  /* 0x000000000000794d */ /* 0x000fea0003800000 */
.L_x_0:
[----:B------:R-:W-:-:S00]  /*0280*/  BRA `(.L_x_0) ;  /* 0xfffffffc00fc7947 */ /* 0x000fc0000383ffff */
[----:B------:R-:W-:-:S00]  /*0290*/  NOP ;  /* 0x0000000000007918 */ /* 0x000fc00000000000 */
        /* <DEDUP_REMOVED lines=14> */
.L_x_1:


//--------------------- .nv.constant0.triton_poi_fused_add_constant_pad_nd_convolution_relu_12 --------------------------
	.section	.nv.constant0.triton_poi_fused_add_constant_pad_nd_convolution_relu_12,"a",@progbits
	.sectionflags	@""
	.align	4
.nv.constant0.triton_poi_fused_add_constant_pad_nd_convolution_relu_12:
	.zero		556
